//
// Generated by NVIDIA NVVM Compiler
//
// Compiler Build ID: CL-36424714
// Cuda compilation tools, release 13.0, V13.0.88
// Based on NVVM 20.0.0
//

.version 9.0
.target sm_100
.address_size 64

	// .globl	_Z17kernel_assignmentPKdS0_PiPdii

.visible .entry _Z17kernel_assignmentPKdS0_PiPdii(
	.param .u64 .ptr .align 1 _Z17kernel_assignmentPKdS0_PiPdii_param_0,
	.param .u64 .ptr .align 1 _Z17kernel_assignmentPKdS0_PiPdii_param_1,
	.param .u64 .ptr .align 1 _Z17kernel_assignmentPKdS0_PiPdii_param_2,
	.param .u64 .ptr .align 1 _Z17kernel_assignmentPKdS0_PiPdii_param_3,
	.param .u32 _Z17kernel_assignmentPKdS0_PiPdii_param_4,
	.param .u32 _Z17kernel_assignmentPKdS0_PiPdii_param_5
)
{
	.reg .pred 	%p<40>;
	.reg .b32 	%r<107>;
	.reg .b64 	%rd<28>;
	.reg .b64 	%fd<142>;

	ld.param.u64 	%rd8, [_Z17kernel_assignmentPKdS0_PiPdii_param_0];
	ld.param.u64 	%rd11, [_Z17kernel_assignmentPKdS0_PiPdii_param_1];
	ld.param.u64 	%rd9, [_Z17kernel_assignmentPKdS0_PiPdii_param_2];
	ld.param.u64 	%rd10, [_Z17kernel_assignmentPKdS0_PiPdii_param_3];
	ld.param.u32 	%r32, [_Z17kernel_assignmentPKdS0_PiPdii_param_4];
	ld.param.u32 	%r31, [_Z17kernel_assignmentPKdS0_PiPdii_param_5];
	cvta.to.global.u64 	%rd1, %rd11;
	mov.u32 	%r33, %ctaid.x;
	mov.u32 	%r34, %ntid.x;
	mov.u32 	%r35, %tid.x;
	mad.lo.s32 	%r1, %r33, %r34, %r35;
	setp.ge.s32 	%p1, %r1, %r32;
	@%p1 bra 	$L__BB0_15;
	cvta.to.global.u64 	%rd12, %rd8;
	mul.wide.s32 	%rd13, %r1, 8;
	add.s64 	%rd14, %rd12, %rd13;
	ld.global.f64 	%fd1, [%rd14];
	setp.lt.s32 	%p2, %r31, 1;
	mov.f64 	%fd141, 0d7E37E43C8800759C;
	mov.b32 	%r106, 0;
	@%p2 bra 	$L__BB0_14;
	and.b32  	%r2, %r31, 15;
	setp.lt.u32 	%p3, %r31, 16;
	mov.f64 	%fd141, 0d7E37E43C8800759C;
	mov.b32 	%r98, 0;
	mov.u32 	%r106, %r98;
	@%p3 bra 	$L__BB0_5;
	and.b32  	%r98, %r31, 2147483632;
	add.s64 	%rd26, %rd1, 64;
	mov.f64 	%fd141, 0d7E37E43C8800759C;
	mov.b32 	%r92, 0;
	mov.u32 	%r106, %r92;
$L__BB0_4:
	.pragma "nounroll";
	ld.global.f64 	%fd19, [%rd26+-64];
	sub.f64 	%fd20, %fd1, %fd19;
	mul.f64 	%fd21, %fd20, %fd20;
	setp.lt.f64 	%p4, %fd21, %fd141;
	selp.b32 	%r40, %r92, %r106, %p4;
	selp.f64 	%fd22, %fd21, %fd141, %p4;
	ld.global.f64 	%fd23, [%rd26+-56];
	sub.f64 	%fd24, %fd1, %fd23;
	mul.f64 	%fd25, %fd24, %fd24;
	setp.lt.f64 	%p5, %fd25, %fd22;
	add.s32 	%r41, %r92, 1;
	selp.b32 	%r42, %r41, %r40, %p5;
	selp.f64 	%fd26, %fd25, %fd22, %p5;
	ld.global.f64 	%fd27, [%rd26+-48];
	sub.f64 	%fd28, %fd1, %fd27;
	mul.f64 	%fd29, %fd28, %fd28;
	setp.lt.f64 	%p6, %fd29, %fd26;
	add.s32 	%r43, %r92, 2;
	selp.b32 	%r44, %r43, %r42, %p6;
	selp.f64 	%fd30, %fd29, %fd26, %p6;
	ld.global.f64 	%fd31, [%rd26+-40];
	sub.f64 	%fd32, %fd1, %fd31;
	mul.f64 	%fd33, %fd32, %fd32;
	setp.lt.f64 	%p7, %fd33, %fd30;
	add.s32 	%r45, %r92, 3;
	selp.b32 	%r46, %r45, %r44, %p7;
	selp.f64 	%fd34, %fd33, %fd30, %p7;
	ld.global.f64 	%fd35, [%rd26+-32];
	sub.f64 	%fd36, %fd1, %fd35;
	mul.f64 	%fd37, %fd36, %fd36;
	setp.lt.f64 	%p8, %fd37, %fd34;
	add.s32 	%r47, %r92, 4;
	selp.b32 	%r48, %r47, %r46, %p8;
	selp.f64 	%fd38, %fd37, %fd34, %p8;
	ld.global.f64 	%fd39, [%rd26+-24];
	sub.f64 	%fd40, %fd1, %fd39;
	mul.f64 	%fd41, %fd40, %fd40;
	setp.lt.f64 	%p9, %fd41, %fd38;
	add.s32 	%r49, %r92, 5;
	selp.b32 	%r50, %r49, %r48, %p9;
	selp.f64 	%fd42, %fd41, %fd38, %p9;
	ld.global.f64 	%fd43, [%rd26+-16];
	sub.f64 	%fd44, %fd1, %fd43;
	mul.f64 	%fd45, %fd44, %fd44;
	setp.lt.f64 	%p10, %fd45, %fd42;
	add.s32 	%r51, %r92, 6;
	selp.b32 	%r52, %r51, %r50, %p10;
	selp.f64 	%fd46, %fd45, %fd42, %p10;
	ld.global.f64 	%fd47, [%rd26+-8];
	sub.f64 	%fd48, %fd1, %fd47;
	mul.f64 	%fd49, %fd48, %fd48;
	setp.lt.f64 	%p11, %fd49, %fd46;
	add.s32 	%r53, %r92, 7;
	selp.b32 	%r54, %r53, %r52, %p11;
	selp.f64 	%fd50, %fd49, %fd46, %p11;
	ld.global.f64 	%fd51, [%rd26];
	sub.f64 	%fd52, %fd1, %fd51;
	mul.f64 	%fd53, %fd52, %fd52;
	setp.lt.f64 	%p12, %fd53, %fd50;
	add.s32 	%r55, %r92, 8;
	selp.b32 	%r56, %r55, %r54, %p12;
	selp.f64 	%fd54, %fd53, %fd50, %p12;
	ld.global.f64 	%fd55, [%rd26+8];
	sub.f64 	%fd56, %fd1, %fd55;
	mul.f64 	%fd57, %fd56, %fd56;
	setp.lt.f64 	%p13, %fd57, %fd54;
	add.s32 	%r57, %r92, 9;
	selp.b32 	%r58, %r57, %r56, %p13;
	selp.f64 	%fd58, %fd57, %fd54, %p13;
	ld.global.f64 	%fd59, [%rd26+16];
	sub.f64 	%fd60, %fd1, %fd59;
	mul.f64 	%fd61, %fd60, %fd60;
	setp.lt.f64 	%p14, %fd61, %fd58;
	add.s32 	%r59, %r92, 10;
	selp.b32 	%r60, %r59, %r58, %p14;
	selp.f64 	%fd62, %fd61, %fd58, %p14;
	ld.global.f64 	%fd63, [%rd26+24];
	sub.f64 	%fd64, %fd1, %fd63;
	mul.f64 	%fd65, %fd64, %fd64;
	setp.lt.f64 	%p15, %fd65, %fd62;
	add.s32 	%r61, %r92, 11;
	selp.b32 	%r62, %r61, %r60, %p15;
	selp.f64 	%fd66, %fd65, %fd62, %p15;
	ld.global.f64 	%fd67, [%rd26+32];
	sub.f64 	%fd68, %fd1, %fd67;
	mul.f64 	%fd69, %fd68, %fd68;
	setp.lt.f64 	%p16, %fd69, %fd66;
	add.s32 	%r63, %r92, 12;
	selp.b32 	%r64, %r63, %r62, %p16;
	selp.f64 	%fd70, %fd69, %fd66, %p16;
	ld.global.f64 	%fd71, [%rd26+40];
	sub.f64 	%fd72, %fd1, %fd71;
	mul.f64 	%fd73, %fd72, %fd72;
	setp.lt.f64 	%p17, %fd73, %fd70;
	add.s32 	%r65, %r92, 13;
	selp.b32 	%r66, %r65, %r64, %p17;
	selp.f64 	%fd74, %fd73, %fd70, %p17;
	ld.global.f64 	%fd75, [%rd26+48];
	sub.f64 	%fd76, %fd1, %fd75;
	mul.f64 	%fd77, %fd76, %fd76;
	setp.lt.f64 	%p18, %fd77, %fd74;
	add.s32 	%r67, %r92, 14;
	selp.b32 	%r68, %r67, %r66, %p18;
	selp.f64 	%fd78, %fd77, %fd74, %p18;
	ld.global.f64 	%fd79, [%rd26+56];
	sub.f64 	%fd80, %fd1, %fd79;
	mul.f64 	%fd81, %fd80, %fd80;
	setp.lt.f64 	%p19, %fd81, %fd78;
	add.s32 	%r69, %r92, 15;
	selp.b32 	%r106, %r69, %r68, %p19;
	selp.f64 	%fd141, %fd81, %fd78, %p19;
	add.s64 	%rd26, %rd26, 128;
	add.s32 	%r92, %r92, 16;
	setp.ne.s32 	%p20, %r92, %r98;
	@%p20 bra 	$L__BB0_4;
$L__BB0_5:
	setp.eq.s32 	%p21, %r2, 0;
	@%p21 bra 	$L__BB0_14;
	and.b32  	%r11, %r31, 7;
	setp.lt.u32 	%p22, %r2, 8;
	@%p22 bra 	$L__BB0_8;
	mul.wide.u32 	%rd15, %r98, 8;
	add.s64 	%rd16, %rd1, %rd15;
	ld.global.f64 	%fd83, [%rd16];
	sub.f64 	%fd84, %fd1, %fd83;
	mul.f64 	%fd85, %fd84, %fd84;
	setp.lt.f64 	%p23, %fd85, %fd141;
	selp.b32 	%r71, %r98, %r106, %p23;
	selp.f64 	%fd86, %fd85, %fd141, %p23;
	add.s32 	%r72, %r98, 1;
	ld.global.f64 	%fd87, [%rd16+8];
	sub.f64 	%fd88, %fd1, %fd87;
	mul.f64 	%fd89, %fd88, %fd88;
	setp.lt.f64 	%p24, %fd89, %fd86;
	selp.b32 	%r73, %r72, %r71, %p24;
	selp.f64 	%fd90, %fd89, %fd86, %p24;
	add.s32 	%r74, %r98, 2;
	ld.global.f64 	%fd91, [%rd16+16];
	sub.f64 	%fd92, %fd1, %fd91;
	mul.f64 	%fd93, %fd92, %fd92;
	setp.lt.f64 	%p25, %fd93, %fd90;
	selp.b32 	%r75, %r74, %r73, %p25;
	selp.f64 	%fd94, %fd93, %fd90, %p25;
	add.s32 	%r76, %r98, 3;
	ld.global.f64 	%fd95, [%rd16+24];
	sub.f64 	%fd96, %fd1, %fd95;
	mul.f64 	%fd97, %fd96, %fd96;
	setp.lt.f64 	%p26, %fd97, %fd94;
	selp.b32 	%r77, %r76, %r75, %p26;
	selp.f64 	%fd98, %fd97, %fd94, %p26;
	add.s32 	%r78, %r98, 4;
	ld.global.f64 	%fd99, [%rd16+32];
	sub.f64 	%fd100, %fd1, %fd99;
	mul.f64 	%fd101, %fd100, %fd100;
	setp.lt.f64 	%p27, %fd101, %fd98;
	selp.b32 	%r79, %r78, %r77, %p27;
	selp.f64 	%fd102, %fd101, %fd98, %p27;
	add.s32 	%r80, %r98, 5;
	ld.global.f64 	%fd103, [%rd16+40];
	sub.f64 	%fd104, %fd1, %fd103;
	mul.f64 	%fd105, %fd104, %fd104;
	setp.lt.f64 	%p28, %fd105, %fd102;
	selp.b32 	%r81, %r80, %r79, %p28;
	selp.f64 	%fd106, %fd105, %fd102, %p28;
	add.s32 	%r82, %r98, 6;
	ld.global.f64 	%fd107, [%rd16+48];
	sub.f64 	%fd108, %fd1, %fd107;
	mul.f64 	%fd109, %fd108, %fd108;
	setp.lt.f64 	%p29, %fd109, %fd106;
	selp.b32 	%r83, %r82, %r81, %p29;
	selp.f64 	%fd110, %fd109, %fd106, %p29;
	add.s32 	%r84, %r98, 7;
	ld.global.f64 	%fd111, [%rd16+56];
	sub.f64 	%fd112, %fd1, %fd111;
	mul.f64 	%fd113, %fd112, %fd112;
	setp.lt.f64 	%p30, %fd113, %fd110;
	selp.b32 	%r106, %r84, %r83, %p30;
	selp.f64 	%fd141, %fd113, %fd110, %p30;
	add.s32 	%r98, %r98, 8;
$L__BB0_8:
	setp.eq.s32 	%p31, %r11, 0;
	@%p31 bra 	$L__BB0_14;
	and.b32  	%r17, %r31, 3;
	setp.lt.u32 	%p32, %r11, 4;
	@%p32 bra 	$L__BB0_11;
	mul.wide.u32 	%rd17, %r98, 8;
	add.s64 	%rd18, %rd1, %rd17;
	ld.global.f64 	%fd115, [%rd18];
	sub.f64 	%fd116, %fd1, %fd115;
	mul.f64 	%fd117, %fd116, %fd116;
	setp.lt.f64 	%p33, %fd117, %fd141;
	selp.b32 	%r86, %r98, %r106, %p33;
	selp.f64 	%fd118, %fd117, %fd141, %p33;
	add.s32 	%r87, %r98, 1;
	ld.global.f64 	%fd119, [%rd18+8];
	sub.f64 	%fd120, %fd1, %fd119;
	mul.f64 	%fd121, %fd120, %fd120;
	setp.lt.f64 	%p34, %fd121, %fd118;
	selp.b32 	%r88, %r87, %r86, %p34;
	selp.f64 	%fd122, %fd121, %fd118, %p34;
	add.s32 	%r89, %r98, 2;
	ld.global.f64 	%fd123, [%rd18+16];
	sub.f64 	%fd124, %fd1, %fd123;
	mul.f64 	%fd125, %fd124, %fd124;
	setp.lt.f64 	%p35, %fd125, %fd122;
	selp.b32 	%r90, %r89, %r88, %p35;
	selp.f64 	%fd126, %fd125, %fd122, %p35;
	add.s32 	%r91, %r98, 3;
	ld.global.f64 	%fd127, [%rd18+24];
	sub.f64 	%fd128, %fd1, %fd127;
	mul.f64 	%fd129, %fd128, %fd128;
	setp.lt.f64 	%p36, %fd129, %fd126;
	selp.b32 	%r106, %r91, %r90, %p36;
	selp.f64 	%fd141, %fd129, %fd126, %p36;
	add.s32 	%r98, %r98, 4;
$L__BB0_11:
	setp.eq.s32 	%p37, %r17, 0;
	@%p37 bra 	$L__BB0_14;
	mul.wide.u32 	%rd19, %r98, 8;
	add.s64 	%rd27, %rd1, %rd19;
	neg.s32 	%r103, %r17;
$L__BB0_13:
	.pragma "nounroll";
	ld.global.f64 	%fd130, [%rd27];
	sub.f64 	%fd131, %fd1, %fd130;
	mul.f64 	%fd132, %fd131, %fd131;
	setp.lt.f64 	%p38, %fd132, %fd141;
	selp.b32 	%r106, %r98, %r106, %p38;
	selp.f64 	%fd141, %fd132, %fd141, %p38;
	add.s32 	%r98, %r98, 1;
	add.s64 	%rd27, %rd27, 8;
	add.s32 	%r103, %r103, 1;
	setp.ne.s32 	%p39, %r103, 0;
	@%p39 bra 	$L__BB0_13;
$L__BB0_14:
	cvta.to.global.u64 	%rd20, %rd9;
	mul.wide.s32 	%rd21, %r1, 4;
	add.s64 	%rd22, %rd20, %rd21;
	st.global.u32 	[%rd22], %r106;
	cvta.to.global.u64 	%rd23, %rd10;
	add.s64 	%rd25, %rd23, %rd13;
	st.global.f64 	[%rd25], %fd141;
$L__BB0_15:
	ret;

}
	// .globl	_Z20kernel_update_atomicPKdPKiPdPii
.visible .entry _Z20kernel_update_atomicPKdPKiPdPii(
	.param .u64 .ptr .align 1 _Z20kernel_update_atomicPKdPKiPdPii_param_0,
	.param .u64 .ptr .align 1 _Z20kernel_update_atomicPKdPKiPdPii_param_1,
	.param .u64 .ptr .align 1 _Z20kernel_update_atomicPKdPKiPdPii_param_2,
	.param .u64 .ptr .align 1 _Z20kernel_update_atomicPKdPKiPdPii_param_3,
	.param .u32 _Z20kernel_update_atomicPKdPKiPdPii_param_4
)
{
	.reg .pred 	%p<2>;
	.reg .b32 	%r<8>;
	.reg .b64 	%rd<17>;
	.reg .b64 	%fd<3>;

	ld.param.u64 	%rd1, [_Z20kernel_update_atomicPKdPKiPdPii_param_0];
	ld.param.u64 	%rd2, [_Z20kernel_update_atomicPKdPKiPdPii_param_1];
	ld.param.u64 	%rd3, [_Z20kernel_update_atomicPKdPKiPdPii_param_2];
	ld.param.u64 	%rd4, [_Z20kernel_update_atomicPKdPKiPdPii_param_3];
	ld.param.u32 	%r2, [_Z20kernel_update_atomicPKdPKiPdPii_param_4];
	mov.u32 	%r3, %ctaid.x;
	mov.u32 	%r4, %ntid.x;
	mov.u32 	%r5, %tid.x;
	mad.lo.s32 	%r1, %r3, %r4, %r5;
	setp.ge.s32 	%p1, %r1, %r2;
	@%p1 bra 	$L__BB1_2;
	cvta.to.global.u64 	%rd5, %rd2;
	cvta.to.global.u64 	%rd6, %rd1;
	cvta.to.global.u64 	%rd7, %rd3;
	cvta.to.global.u64 	%rd8, %rd4;
	mul.wide.s32 	%rd9, %r1, 4;
	add.s64 	%rd10, %rd5, %rd9;
	ld.global.u32 	%r6, [%rd10];
	mul.wide.s32 	%rd11, %r6, 8;
	add.s64 	%rd12, %rd7, %rd11;
	mul.wide.s32 	%rd13, %r1, 8;
	add.s64 	%rd14, %rd6, %rd13;
	ld.global.f64 	%fd1, [%rd14];
	atom.global.add.f64 	%fd2, [%rd12], %fd1;
	mul.wide.s32 	%rd15, %r6, 4;
	add.s64 	%rd16, %rd8, %rd15;
	atom.global.add.u32 	%r7, [%rd16], 1;
$L__BB1_2:
	ret;

}


// ===== COMPILED SASS (sm_100) =====

	.target	sm_100

	.elftype	@"ET_EXEC"


//--------------------- .note.nv.tkinfo           --------------------------
	.section	.note.nv.tkinfo,"",@"SHT_NOTE"
	.sectionflags	@"SHF_NOTE_NV_TKINFO"
	.tkinfo
        /*0018*/ 	.word	0x00000002
        /*0030*/ 	.string	""
        /*0030*/ 	.string	"ptxas"
        /*0030*/ 	.string	"Cuda compilation tools, release 13.0, V13.0.88"
        /*0030*/ 	.string	"Build cuda_13.0.r13.0/compiler.36424714_0"
        /*0030*/ 	.string	"-arch sm_100 -m 64 "



//--------------------- .note.nv.cuinfo           --------------------------
	.section	.note.nv.cuinfo,"",@"SHT_NOTE"
	.sectionflags	@"SHF_NOTE_NV_CUINFO"
        /*0018*/ 	.short	0x0002
        /*001a*/ 	.short	0x0064
        /*001c*/ 	.short	0x0082
	.zero		2


//--------------------- .nv.info                  --------------------------
	.section	.nv.info,"",@"SHT_CUDA_INFO"
	.align	4


	//----- nvinfo : EIATTR_REGCOUNT
	.align		4
        /*0000*/ 	.byte	0x04, 0x2f
        /*0002*/ 	.short	(.L_1 - .L_0)
	.align		4
.L_0:
        /*0004*/ 	.word	index@(_Z17kernel_assignmentPKdS0_PiPdii)
        /*0008*/ 	.word	0x0000001d


	//----- nvinfo : EIATTR_FRAME_SIZE
	.align		4
.L_1:
        /*000c*/ 	.byte	0x04, 0x11
        /*000e*/ 	.short	(.L_3 - .L_2)
	.align		4
.L_2:
        /*0010*/ 	.word	index@(_Z17kernel_assignmentPKdS0_PiPdii)
        /*0014*/ 	.word	0x00000000


	//----- nvinfo : EIATTR_REGCOUNT
	.align		4
.L_3:
        /*0018*/ 	.byte	0x04, 0x2f
        /*001a*/ 	.short	(.L_5 - .L_4)
	.align		4
.L_4:
        /*001c*/ 	.word	index@(_Z20kernel_update_atomicPKdPKiPdPii)
        /*0020*/ 	.word	0x0000000e


	//----- nvinfo : EIATTR_FRAME_SIZE
	.align		4
.L_5:
        /*0024*/ 	.byte	0x04, 0x11
        /*0026*/ 	.short	(.L_7 - .L_6)
	.align		4
.L_6:
        /*0028*/ 	.word	index@(_Z20kernel_update_atomicPKdPKiPdPii)
        /*002c*/ 	.word	0x00000000


	//----- nvinfo : EIATTR_MIN_STACK_SIZE
	.align		4
.L_7:
        /*0030*/ 	.byte	0x04, 0x12
        /*0032*/ 	.short	(.L_9 - .L_8)
	.align		4
.L_8:
        /*0034*/ 	.word	index@(_Z20kernel_update_atomicPKdPKiPdPii)
        /*0038*/ 	.word	0x00000000


	//----- nvinfo : EIATTR_MIN_STACK_SIZE
	.align		4
.L_9:
        /*003c*/ 	.byte	0x04, 0x12
        /*003e*/ 	.short	(.L_11 - .L_10)
	.align		4
.L_10:
        /*0040*/ 	.word	index@(_Z17kernel_assignmentPKdS0_PiPdii)
        /*0044*/ 	.word	0x00000000
.L_11:


//--------------------- .nv.compat                --------------------------
	.section	.nv.compat,"",@"SHT_CUDA_COMPAT_INFO"
	.align	4
        /*0000*/ 	.byte	0x02, 0x09, 0x00, 0x00, 0x02, 0x02, 0x01, 0x00, 0x02, 0x05, 0x05, 0x00, 0x03, 0x07, 0x01, 0x01
        /*0010*/ 	.byte	0x02, 0x03, 0x00, 0x00, 0x02, 0x06, 0x01, 0x00, 0x04, 0x0b, 0x08, 0x00, 0x01, 0x00, 0x00, 0x00
        /*0020*/ 	.byte	0x00, 0x00, 0x00, 0x00


//--------------------- .nv.info._Z20kernel_update_atomicPKdPKiPdPii --------------------------
	.section	.nv.info._Z20kernel_update_atomicPKdPKiPdPii,"",@"SHT_CUDA_INFO"
	.sectionflags	@""
	.align	4


	//----- nvinfo : EIATTR_CUDA_API_VERSION
	.align		4
        /*0000*/ 	.byte	0x04, 0x37
        /*0002*/ 	.short	(.L_13 - .L_12)
.L_12:
        /*0004*/ 	.word	0x00000082


	//----- nvinfo : EIATTR_KPARAM_INFO
	.align		4
.L_13:
        /*0008*/ 	.byte	0x04, 0x17
        /*000a*/ 	.short	(.L_15 - .L_14)
.L_14:
        /*000c*/ 	.word	0x00000000
        /*0010*/ 	.short	0x0004
        /*0012*/ 	.short	0x0020
        /*0014*/ 	.byte	0x00, 0xf0, 0x11, 0x00


	//----- nvinfo : EIATTR_KPARAM_INFO
	.align		4
.L_15:
        /*0018*/ 	.byte	0x04, 0x17
        /*001a*/ 	.short	(.L_17 - .L_16)
.L_16:
        /*001c*/ 	.word	0x00000000
        /*0020*/ 	.short	0x0003
        /*0022*/ 	.short	0x0018
        /*0024*/ 	.byte	0x00, 0xf5, 0x21, 0x00


	//----- nvinfo : EIATTR_KPARAM_INFO
	.align		4
.L_17:
        /*0028*/ 	.byte	0x04, 0x17
        /*002a*/ 	.short	(.L_19 - .L_18)
.L_18:
        /*002c*/ 	.word	0x00000000
        /*0030*/ 	.short	0x0002
        /*0032*/ 	.short	0x0010
        /*0034*/ 	.byte	0x00, 0xf5, 0x21, 0x00


	//----- nvinfo : EIATTR_KPARAM_INFO
	.align		4
.L_19:
        /*0038*/ 	.byte	0x04, 0x17
        /*003a*/ 	.short	(.L_21 - .L_20)
.L_20:
        /*003c*/ 	.word	0x00000000
        /*0040*/ 	.short	0x0001
        /*0042*/ 	.short	0x0008
        /*0044*/ 	.byte	0x00, 0xf5, 0x21, 0x00


	//----- nvinfo : EIATTR_KPARAM_INFO
	.align		4
.L_21:
        /*0048*/ 	.byte	0x04, 0x17
        /*004a*/ 	.short	(.L_23 - .L_22)
.L_22:
        /*004c*/ 	.word	0x00000000
        /*0050*/ 	.short	0x0000
        /*0052*/ 	.short	0x0000
        /*0054*/ 	.byte	0x00, 0xf5, 0x21, 0x00


	//----- nvinfo : EIATTR_SPARSE_MMA_MASK
	.align		4
.L_23:
        /*0058*/ 	.byte	0x03, 0x50
        /*005a*/ 	.short	0x0000


	//----- nvinfo : EIATTR_MAXREG_COUNT
	.align		4
        /*005c*/ 	.byte	0x03, 0x1b
        /*005e*/ 	.short	0x00ff


	//----- nvinfo : EIATTR_MERCURY_ISA_VERSION
	.align		4
        /*0060*/ 	.byte	0x03, 0x5f
        /*0062*/ 	.short	0x0101


	//----- nvinfo : EIATTR_VRC_CTA_INIT_COUNT
	.align		4
        /*0064*/ 	.byte	0x02, 0x4a
	.zero		1
	.zero		1


	//----- nvinfo : EIATTR_EXIT_INSTR_OFFSETS
	.align		4
        /*0068*/ 	.byte	0x04, 0x1c
        /*006a*/ 	.short	(.L_25 - .L_24)


	//   ....[0]....
.L_24:
        /*006c*/ 	.word	0x00000070


	//   ....[1]....
        /*0070*/ 	.word	0x00000160


	//----- nvinfo : EIATTR_CBANK_PARAM_SIZE
	.align		4
.L_25:
        /*0074*/ 	.byte	0x03, 0x19
        /*0076*/ 	.short	0x0024


	//----- nvinfo : EIATTR_PARAM_CBANK
	.align		4
        /*0078*/ 	.byte	0x04, 0x0a
        /*007a*/ 	.short	(.L_27 - .L_26)
	.align		4
.L_26:
        /*007c*/ 	.word	index@(.nv.constant0._Z20kernel_update_atomicPKdPKiPdPii)
        /*0080*/ 	.short	0x0380
        /*0082*/ 	.short	0x0024


	//----- nvinfo : EIATTR_SW_WAR
	.align		4
.L_27:
        /*0084*/ 	.byte	0x04, 0x36
        /*0086*/ 	.short	(.L_29 - .L_28)
.L_28:
        /*0088*/ 	.word	0x00000008
.L_29:


//--------------------- .nv.info._Z17kernel_assignmentPKdS0_PiPdii --------------------------
	.section	.nv.info._Z17kernel_assignmentPKdS0_PiPdii,"",@"SHT_CUDA_INFO"
	.sectionflags	@""
	.align	4


	//----- nvinfo : EIATTR_CUDA_API_VERSION
	.align		4
        /*0000*/ 	.byte	0x04, 0x37
        /*0002*/ 	.short	(.L_31 - .L_30)
.L_30:
        /*0004*/ 	.word	0x00000082


	//----- nvinfo : EIATTR_KPARAM_INFO
	.align		4
.L_31:
        /*0008*/ 	.byte	0x04, 0x17
        /*000a*/ 	.short	(.L_33 - .L_32)
.L_32:
        /*000c*/ 	.word	0x00000000
        /*0010*/ 	.short	0x0005
        /*0012*/ 	.short	0x0024
        /*0014*/ 	.byte	0x00, 0xf0, 0x11, 0x00


	//----- nvinfo : EIATTR_KPARAM_INFO
	.align		4
.L_33:
        /*0018*/ 	.byte	0x04, 0x17
        /*001a*/ 	.short	(.L_35 - .L_34)
.L_34:
        /*001c*/ 	.word	0x00000000
        /*0020*/ 	.short	0x0004
        /*0022*/ 	.short	0x0020
        /*0024*/ 	.byte	0x00, 0xf0, 0x11, 0x00


	//----- nvinfo : EIATTR_KPARAM_INFO
	.align		4
.L_35:
        /*0028*/ 	.byte	0x04, 0x17
        /*002a*/ 	.short	(.L_37 - .L_36)
.L_36:
        /*002c*/ 	.word	0x00000000
        /*0030*/ 	.short	0x0003
        /*0032*/ 	.short	0x0018
        /*0034*/ 	.byte	0x00, 0xf5, 0x21, 0x00


	//----- nvinfo : EIATTR_KPARAM_INFO
	.align		4
.L_37:
        /*0038*/ 	.byte	0x04, 0x17
        /*003a*/ 	.short	(.L_39 - .L_38)
.L_38:
        /*003c*/ 	.word	0x00000000
        /*0040*/ 	.short	0x0002
        /*0042*/ 	.short	0x0010
        /*0044*/ 	.byte	0x00, 0xf5, 0x21, 0x00


	//----- nvinfo : EIATTR_KPARAM_INFO
	.align		4
.L_39:
        /*0048*/ 	.byte	0x04, 0x17
        /*004a*/ 	.short	(.L_41 - .L_40)
.L_40:
        /*004c*/ 	.word	0x00000000
        /*0050*/ 	.short	0x0001
        /*0052*/ 	.short	0x0008
        /*0054*/ 	.byte	0x00, 0xf5, 0x21, 0x00


	//----- nvinfo : EIATTR_KPARAM_INFO
	.align		4
.L_41:
        /*0058*/ 	.byte	0x04, 0x17
        /*005a*/ 	.short	(.L_43 - .L_42)
.L_42:
        /*005c*/ 	.word	0x00000000
        /*0060*/ 	.short	0x0000
        /*0062*/ 	.short	0x0000
        /*0064*/ 	.byte	0x00, 0xf5, 0x21, 0x00


	//----- nvinfo : EIATTR_SPARSE_MMA_MASK
	.align		4
.L_43:
        /*0068*/ 	.byte	0x03, 0x50
        /*006a*/ 	.short	0x0000


	//----- nvinfo : EIATTR_MAXREG_COUNT
	.align		4
        /*006c*/ 	.byte	0x03, 0x1b
        /*006e*/ 	.short	0x00ff


	//----- nvinfo : EIATTR_MERCURY_ISA_VERSION
	.align		4
        /*0070*/ 	.byte	0x03, 0x5f
        /*0072*/ 	.short	0x0101


	//----- nvinfo : EIATTR_VRC_CTA_INIT_COUNT
	.align		4
        /*0074*/ 	.byte	0x02, 0x4a
	.zero		1
	.zero		1


	//----- nvinfo : EIATTR_EXIT_INSTR_OFFSETS
	.align		4
        /*0078*/ 	.byte	0x04, 0x1c
        /*007a*/ 	.short	(.L_45 - .L_44)


	//   ....[0]....
.L_44:
        /*007c*/ 	.word	0x00000070


	//   ....[1]....
        /*0080*/ 	.word	0x00001160


	//----- nvinfo : EIATTR_CBANK_PARAM_SIZE
	.align		4
.L_45:
        /*0084*/ 	.byte	0x03, 0x19
        /*0086*/ 	.short	0x0028


	//----- nvinfo : EIATTR_PARAM_CBANK
	.align		4
        /*0088*/ 	.byte	0x04, 0x0a
        /*008a*/ 	.short	(.L_47 - .L_46)
	.align		4
.L_46:
        /*008c*/ 	.word	index@(.nv.constant0._Z17kernel_assignmentPKdS0_PiPdii)
        /*0090*/ 	.short	0x0380
        /*0092*/ 	.short	0x0028


	//----- nvinfo : EIATTR_SW_WAR
	.align		4
.L_47:
        /*0094*/ 	.byte	0x04, 0x36
        /*0096*/ 	.short	(.L_49 - .L_48)
.L_48:
        /*0098*/ 	.word	0x00000008
.L_49:


//--------------------- .nv.callgraph             --------------------------
	.section	.nv.callgraph,"",@"SHT_CUDA_CALLGRAPH"
	.align	4
	.sectionentsize	8
	.align		4
        /*0000*/ 	.word	0x00000000
	.align		4
        /*0004*/ 	.word	0xffffffff
	.align		4
        /*0008*/ 	.word	0x00000000
	.align		4
        /*000c*/ 	.word	0xfffffffe
	.align		4
        /*0010*/ 	.word	0x00000000
	.align		4
        /*0014*/ 	.word	0xfffffffd
	.align		4
        /*0018*/ 	.word	0x00000000
	.align		4
        /*001c*/ 	.word	0xfffffffc


//--------------------- .text._Z20kernel_update_atomicPKdPKiPdPii --------------------------
	.section	.text._Z20kernel_update_atomicPKdPKiPdPii,"ax",@progbits
	.align	128
        .global         _Z20kernel_update_atomicPKdPKiPdPii
        .type           _Z20kernel_update_atomicPKdPKiPdPii,@function
        .size           _Z20kernel_update_atomicPKdPKiPdPii,(.L_x_8 - _Z20kernel_update_atomicPKdPKiPdPii)
        .other          _Z20kernel_update_atomicPKdPKiPdPii,@"STO_CUDA_ENTRY STV_DEFAULT"
_Z20kernel_update_atomicPKdPKiPdPii:
.text._Z20kernel_update_atomicPKdPKiPdPii:
[----:B------:R-:W-:Y:S01]  /*0000*/  LDC R1, c[0x0][0x37c] ;  /* 0x0000df00ff017b82 */ /* 0x000fe20000000800 */
[----:B------:R-:W0:Y:S07]  /*0010*/  S2R R0, SR_TID.X ;  /* 0x0000000000007919 */ /* 0x000e2e0000002100 */
[----:B------:R-:W0:Y:S01]  /*0020*/  S2UR UR4, SR_CTAID.X ;  /* 0x00000000000479c3 */ /* 0x000e220000002500 */
[----:B------:R-:W1:Y:S07]  /*0030*/  LDCU UR5, c[0x0][0x3a0] ;  /* 0x00007400ff0577ac */ /* 0x000e6e0008000800 */
[----:B------:R-:W0:Y:S02]  /*0040*/  LDC R5, c[0x0][0x360] ;  /* 0x0000d800ff057b82 */ /* 0x000e240000000800 */
[----:B0-----:R-:W-:-:S05]  /*0050*/  IMAD R5, R5, UR4, R0 ;  /* 0x0000000405057c24 */ /* 0x001fca000f8e0200 */
[----:B-1----:R-:W-:-:S13]  /*0060*/  ISETP.GE.AND P0, PT, R5, UR5, PT ;  /* 0x0000000505007c0c */ /* 0x002fda000bf06270 */
[----:B------:R-:W-:Y:S05]  /*0070*/  @P0 EXIT ;  /* 0x000000000000094d */ /* 0x000fea0003800000 */
[----:B------:R-:W0:Y:S01]  /*0080*/  LDC.64 R2, c[0x0][0x388] ;  /* 0x0000e200ff027b82 */ /* 0x000e220000000a00 */
[----:B------:R-:W1:Y:S07]  /*0090*/  LDCU.64 UR4, c[0x0][0x358] ;  /* 0x00006b00ff0477ac */ /* 0x000e6e0008000a00 */
[----:B------:R-:W2:Y:S08]  /*00a0*/  LDC.64 R6, c[0x0][0x380] ;  /* 0x0000e000ff067b82 */ /* 0x000eb00000000a00 */
[----:B------:R-:W3:Y:S01]  /*00b0*/  LDC.64 R8, c[0x0][0x398] ;  /* 0x0000e600ff087b82 */ /* 0x000ee20000000a00 */
[----:B0-----:R-:W-:-:S06]  /*00c0*/  IMAD.WIDE R2, R5, 0x4, R2 ;  /* 0x0000000405027825 */ /* 0x001fcc00078e0202 */
[----:B-1----:R-:W4:Y:S01]  /*00d0*/  LDG.E R3, desc[UR4][R2.64] ;  /* 0x0000000402037981 */ /* 0x002f22000c1e1900 */
[----:B--2---:R-:W-:Y:S02]  /*00e0*/  IMAD.WIDE R6, R5, 0x8, R6 ;  /* 0x0000000805067825 */ /* 0x004fe400078e0206 */
[----:B------:R-:W4:Y:S04]  /*00f0*/  LDC.64 R4, c[0x0][0x390] ;  /* 0x0000e400ff047b82 */ /* 0x000f280000000a00 */
[----:B------:R-:W2:Y:S01]  /*0100*/  LDG.E.64 R6, desc[UR4][R6.64] ;  /* 0x0000000406067981 */ /* 0x000ea2000c1e1b00 */
[----:B------:R-:W-:Y:S02]  /*0110*/  HFMA2 R11, -RZ, RZ, 0, 5.9604644775390625e-08 ;  /* 0x00000001ff0b7431 */ /* 0x000fe400000001ff */
[----:B----4-:R-:W-:-:S04]  /*0120*/  IMAD.WIDE R4, R3, 0x8, R4 ;  /* 0x0000000803047825 */ /* 0x010fc800078e0204 */
[----:B---3--:R-:W-:Y:S01]  /*0130*/  IMAD.WIDE R8, R3, 0x4, R8 ;  /* 0x0000000403087825 */ /* 0x008fe200078e0208 */
[----:B--2---:R-:W-:Y:S04]  /*0140*/  REDG.E.ADD.F64.RN.STRONG.GPU desc[UR4][R4.64], R6 ;  /* 0x00000006040079a6 */ /* 0x004fe8000c12ff04 */
[----:B------:R-:W-:Y:S01]  /*0150*/  REDG.E.ADD.STRONG.GPU desc[UR4][R8.64], R11 ;  /* 0x0000000b0800798e */ /* 0x000fe2000c12e104 */
[----:B------:R-:W-:Y:S05]  /*0160*/  EXIT ;  /* 0x000000000000794d */ /* 0x000fea0003800000 */
.L_x_0:
[----:B------:R-:W-:-:S00]  /*0170*/  BRA `(.L_x_0) ;  /* 0xfffffffc00fc7947 */ /* 0x000fc0000383ffff */
[----:B------:R-:W-:-:S00]  /*0180*/  NOP ;  /* 0x0000000000007918 */ /* 0x000fc00000000000 */
[----:B------:R-:W-:-:S00]  /*0190*/  NOP ;  /* 0x0000000000007918 */ /* 0x000fc00000000000 */
[----:B------:R-:W-:-:S00]  /*01a0*/  NOP ;  /* 0x0000000000007918 */ /* 0x000fc00000000000 */
[----:B------:R-:W-:-:S00]  /*01b0*/  NOP ;  /* 0x0000000000007918 */ /* 0x000fc00000000000 */
[----:B------:R-:W-:-:S00]  /*01c0*/  NOP ;  /* 0x0000000000007918 */ /* 0x000fc00000000000 */
[----:B------:R-:W-:-:S00]  /*01d0*/  NOP ;  /* 0x0000000000007918 */ /* 0x000fc00000000000 */
[----:B------:R-:W-:-:S00]  /*01e0*/  NOP ;  /* 0x0000000000007918 */ /* 0x000fc00000000000 */
[----:B------:R-:W-:-:S00]  /*01f0*/  NOP ;  /* 0x0000000000007918 */ /* 0x000fc00000000000 */
.L_x_8:


//--------------------- .text._Z17kernel_assignmentPKdS0_PiPdii --------------------------
	.section	.text._Z17kernel_assignmentPKdS0_PiPdii,"ax",@progbits
	.align	128
        .global         _Z17kernel_assignmentPKdS0_PiPdii
        .type           _Z17kernel_assignmentPKdS0_PiPdii,@function
        .size           _Z17kernel_assignmentPKdS0_PiPdii,(.L_x_9 - _Z17kernel_assignmentPKdS0_PiPdii)
        .other          _Z17kernel_assignmentPKdS0_PiPdii,@"STO_CUDA_ENTRY STV_DEFAULT"
_Z17kernel_assignmentPKdS0_PiPdii:
.text._Z17kernel_assignmentPKdS0_PiPdii:
        /* <DEDUP_REMOVED lines=8> */
[----:B------:R-:W0:Y:S01]  /*0080*/  LDCU UR6, c[0x0][0x3a4] ;  /* 0x00007480ff0677ac */ /* 0x000e220008000800 */
[----:B------:R-:W-:Y:S02]  /*0090*/  IMAD.MOV.U32 R2, RZ, RZ, RZ ;  /* 0x000000ffff027224 */ /* 0x000fe400078e00ff */
[----:B------:R-:W-:Y:S01]  /*00a0*/  IMAD.MOV.U32 R12, RZ, RZ, -0x77ff8a64 ;  /* 0x8800759cff0c7424 */ /* 0x000fe200078e00ff */
[----:B------:R-:W1:Y:S01]  /*00b0*/  LDCU.64 UR10, c[0x0][0x358] ;  /* 0x00006b00ff0a77ac */ /* 0x000e620008000a00 */
[----:B------:R-:W-:Y:S01]  /*00c0*/  IMAD.MOV.U32 R13, RZ, RZ, 0x7e37e43c ;  /* 0x7e37e43cff0d7424 */ /* 0x000fe200078e00ff */
[----:B0-----:R-:W-:-:S09]  /*00d0*/  UISETP.GE.AND UP0, UPT, UR6, 0x1, UPT ;  /* 0x000000010600788c */ /* 0x001fd2000bf06270 */
[----:B-1----:R-:W-:Y:S05]  /*00e0*/  BRA.U !UP0, `(.L_x_1) ;  /* 0x0000001108047547 */ /* 0x002fea000b800000 */
[----:B------:R-:W0:Y:S02]  /*00f0*/  LDC.64 R6, c[0x0][0x380] ;  /* 0x0000e000ff067b82 */ /* 0x000e240000000a00 */
[----:B0-----:R-:W-:-:S06]  /*0100*/  IMAD.WIDE R6, R0, 0x8, R6 ;  /* 0x0000000800067825 */ /* 0x001fcc00078e0206 */
[----:B------:R-:W5:Y:S01]  /*0110*/  LDG.E.64 R6, desc[UR10][R6.64] ;  /* 0x0000000a06067981 */ /* 0x000f62000c1e1b00 */
[----:B------:R-:W-:Y:S01]  /*0120*/  UISETP.GE.U32.AND UP1, UPT, UR6, 0x10, UPT ;  /* 0x000000100600788c */ /* 0x000fe2000bf26070 */
[----:B------:R-:W-:Y:S01]  /*0130*/  CS2R R2, SRZ ;  /* 0x0000000000027805 */ /* 0x000fe2000001ff00 */
[----:B------:R-:W-:Y:S01]  /*0140*/  ULOP3.LUT UR7, UR6, 0xf, URZ, 0xc0, !UPT ;  /* 0x0000000f06077892 */ /* 0x000fe2000f8ec0ff */
[----:B------:R-:W-:Y:S02]  /*0150*/  IMAD.MOV.U32 R12, RZ, RZ, -0x77ff8a64 ;  /* 0x8800759cff0c7424 */ /* 0x000fe400078e00ff */
[----:B------:R-:W-:Y:S01]  /*0160*/  IMAD.MOV.U32 R13, RZ, RZ, 0x7e37e43c ;  /* 0x7e37e43cff0d7424 */ /* 0x000fe200078e00ff */
[----:B------:R-:W-:-:S03]  /*0170*/  UISETP.NE.AND UP0, UPT, UR7, URZ, UPT ;  /* 0x000000ff0700728c */ /* 0x000fc6000bf05270 */
[----:B------:R-:W-:Y:S08]  /*0180*/  BRA.U !UP1, `(.L_x_2) ;  /* 0x0000000909007547 */ /* 0x000ff0000b800000 */
[----:B------:R-:W0:Y:S01]  /*0190*/  LDCU.64 UR4, c[0x0][0x388] ;  /* 0x00007100ff0477ac */ /* 0x000e220008000a00 */
[----:B------:R-:W-:Y:S02]  /*01a0*/  IMAD.MOV.U32 R26, RZ, RZ, RZ ;  /* 0x000000ffff1a7224 */ /* 0x000fe400078e00ff */
[----:B------:R-:W-:Y:S01]  /*01b0*/  IMAD.MOV.U32 R2, RZ, RZ, RZ ;  /* 0x000000ffff027224 */ /* 0x000fe200078e00ff */
[----:B------:R-:W-:Y:S01]  /*01c0*/  ULOP3.LUT UR8, UR6, 0x7ffffff0, URZ, 0xc0, !UPT ;  /* 0x7ffffff006087892 */ /* 0x000fe2000f8ec0ff */
[----:B------:R-:W-:Y:S02]  /*01d0*/  IMAD.MOV.U32 R12, RZ, RZ, -0x77ff8a64 ;  /* 0x8800759cff0c7424 */ /* 0x000fe400078e00ff */
[----:B------:R-:W-:-:S03]  /*01e0*/  IMAD.MOV.U32 R13, RZ, RZ, 0x7e37e43c ;  /* 0x7e37e43cff0d7424 */ /* 0x000fc600078e00ff */
[----:B------:R-:W-:Y:S01]  /*01f0*/  IMAD.U32 R3, RZ, RZ, UR8 ;  /* 0x00000008ff037e24 */ /* 0x000fe2000f8e00ff */
[----:B0-----:R-:W-:-:S04]  /*0200*/  UIADD3 UR4, UP1, UPT, UR4, 0x40, URZ ;  /* 0x0000004004047890 */ /* 0x001fc8000ff3e0ff */
[----:B------:R-:W-:Y:S02]  /*0210*/  UIADD3.X UR5, UPT, UPT, URZ, UR5, URZ, UP1, !UPT ;  /* 0x00000005ff057290 */ /* 0x000fe40008ffe4ff */
[----:B------:R-:W-:-:S04]  /*0220*/  IMAD.U32 R4, RZ, RZ, UR4 ;  /* 0x00000004ff047e24 */ /* 0x000fc8000f8e00ff */
[----:B------:R-:W-:-:S07]  /*0230*/  IMAD.U32 R5, RZ, RZ, UR5 ;  /* 0x00000005ff057e24 */ /* 0x000fce000f8e00ff */
.L_x_3:
[----:B------:R-:W2:Y:S04]  /*0240*/  LDG.E.64 R8, desc[UR10][R4.64+-0x40] ;  /* 0xffffc00a04087981 */ /* 0x000ea8000c1e1b00 */
[----:B------:R-:W3:Y:S04]  /*0250*/  LDG.E.64 R22, desc[UR10][R4.64+-0x38] ;  /* 0xffffc80a04167981 */ /* 0x000ee8000c1e1b00 */
[----:B------:R-:W4:Y:S04]  /*0260*/  LDG.E.64 R20, desc[UR10][R4.64+-0x30] ;  /* 0xffffd00a04147981 */ /* 0x000f28000c1e1b00 */
[----:B------:R-:W4:Y:S04]  /*0270*/  LDG.E.64 R10, desc[UR10][R4.64+-0x28] ;  /* 0xffffd80a040a7981 */ /* 0x000f28000c1e1b00 */
[----:B------:R-:W4:Y:S04]  /*0280*/  LDG.E.64 R16, desc[UR10][R4.64+-0x20] ;  /* 0xffffe00a04107981 */ /* 0x000f28000c1e1b00 */
[----:B------:R-:W4:Y:S01]  /*0290*/  LDG.E.64 R14, desc[UR10][R4.64+-0x18] ;  /* 0xffffe80a040e7981 */ /* 0x000f22000c1e1b00 */
[----:B--2--5:R-:W-:-:S03]  /*02a0*/  DADD R18, R6, -R8 ;  /* 0x0000000006127229 */ /* 0x024fc60000000808 */
[----:B------:R-:W2:Y:S05]  /*02b0*/  LDG.E.64 R8, desc[UR10][R4.64+-0x10] ;  /* 0xfffff00a04087981 */ /* 0x000eaa000c1e1b00 */
[----:B------:R-:W-:-:S08]  /*02c0*/  DMUL R18, R18, R18 ;  /* 0x0000001212127228 */ /* 0x000fd00000000000 */
[----:B------:R-:W-:-:S06]  /*02d0*/  DSETP.GEU.AND P3, PT, R18, R12, PT ;  /* 0x0000000c1200722a */ /* 0x000fcc0003f6e000 */
[----:B------:R-:W-:Y:S02]  /*02e0*/  FSEL R18, R18, R12, !P3 ;  /* 0x0000000c12127208 */ /* 0x000fe40005800000 */
[----:B------:R-:W-:Y:S02]  /*02f0*/  FSEL R19, R19, R13, !P3 ;  /* 0x0000000d13137208 */ /* 0x000fe40005800000 */
[----:B------:R-:W2:Y:S01]  /*0300*/  LDG.E.64 R12, desc[UR10][R4.64+-0x8] ;  /* 0xfffff80a040c7981 */ /* 0x000ea2000c1e1b00 */
[C---:B---3--:R-:W-:Y:S02]  /*0310*/  DADD R22, R6.reuse, -R22 ;  /* 0x0000000006167229 */ /* 0x048fe40000000816 */
[----:B----4-:R-:W-:-:S06]  /*0320*/  DADD R20, R6, -R20 ;  /* 0x0000000006147229 */ /* 0x010fcc0000000814 */
[----:B------:R-:W-:Y:S02]  /*0330*/  DMUL R24, R22, R22 ;  /* 0x0000001616187228 */ /* 0x000fe40000000000 */
[----:B------:R-:W-:Y:S01]  /*0340*/  DMUL R20, R20, R20 ;  /* 0x0000001414147228 */ /* 0x000fe20000000000 */
[----:B------:R-:W3:Y:S05]  /*0350*/  LDG.E.64 R22, desc[UR10][R4.64] ;  /* 0x0000000a04167981 */ /* 0x000eea000c1e1b00 */
[----:B------:R-:W-:Y:S02]  /*0360*/  DSETP.GEU.AND P4, PT, R24, R18, PT ;  /* 0x000000121800722a */ /* 0x000fe40003f8e000 */
[----:B------:R-:W-:-:S04]  /*0370*/  DADD R10, R6, -R10 ;  /* 0x00000000060a7229 */ /* 0x000fc8000000080a */
[----:B------:R-:W-:Y:S02]  /*0380*/  FSEL R18, R24, R18, !P4 ;  /* 0x0000001218127208 */ /* 0x000fe40006000000 */
[----:B------:R-:W-:Y:S02]  /*0390*/  FSEL R19, R25, R19, !P4 ;  /* 0x0000001319137208 */ /* 0x000fe40006000000 */
[----:B------:R-:W-:Y:S01]  /*03a0*/  DMUL R10, R10, R10 ;  /* 0x0000000a0a0a7228 */ /* 0x000fe20000000000 */
[----:B------:R-:W4:Y:S03]  /*03b0*/  LDG.E.64 R24, desc[UR10][R4.64+0x8] ;  /* 0x0000080a04187981 */ /* 0x000f26000c1e1b00 */
[----:B------:R-:W-:-:S06]  /*03c0*/  DSETP.GEU.AND P5, PT, R20, R18, PT ;  /* 0x000000121400722a */ /* 0x000fcc0003fae000 */
[----:B------:R-:W-:Y:S02]  /*03d0*/  FSEL R18, R20, R18, !P5 ;  /* 0x0000001214127208 */ /* 0x000fe40006800000 */
[----:B------:R-:W-:Y:S01]  /*03e0*/  FSEL R19, R21, R19, !P5 ;  /* 0x0000001315137208 */ /* 0x000fe20006800000 */
[----:B------:R-:W-:Y:S01]  /*03f0*/  DADD R16, R6, -R16 ;  /* 0x0000000006107229 */ /* 0x000fe20000000810 */
[----:B------:R-:W4:Y:S04]  /*0400*/  LDG.E.64 R20, desc[UR10][R4.64+0x18] ;  /* 0x0000180a04147981 */ /* 0x000f28000c1e1b00 */
[----:B------:R-:W-:-:S06]  /*0410*/  DSETP.GEU.AND P6, PT, R10, R18, PT ;  /* 0x000000120a00722a */ /* 0x000fcc0003fce000 */
[----:B------:R-:W-:Y:S02]  /*0420*/  FSEL R18, R10, R18, !P6 ;  /* 0x000000120a127208 */ /* 0x000fe40007000000 */
[----:B------:R-:W-:Y:S02]  /*0430*/  FSEL R19, R11, R19, !P6 ;  /* 0x000000130b137208 */ /* 0x000fe40007000000 */
[----:B------:R-:W4:Y:S01]  /*0440*/  LDG.E.64 R10, desc[UR10][R4.64+0x10] ;  /* 0x0000100a040a7981 */ /* 0x000f22000c1e1b00 */
[----:B------:R-:W-:Y:S02]  /*0450*/  DMUL R16, R16, R16 ;  /* 0x0000001010107228 */ /* 0x000fe40000000000 */
[----:B------:R-:W-:-:S06]  /*0460*/  DADD R14, R6, -R14 ;  /* 0x00000000060e7229 */ /* 0x000fcc000000080e */
[----:B------:R-:W-:Y:S02]  /*0470*/  DSETP.GEU.AND P0, PT, R16, R18, PT ;  /* 0x000000121000722a */ /* 0x000fe40003f0e000 */
[----:B------:R-:W-:-:S04]  /*0480*/  DMUL R14, R14, R14 ;  /* 0x0000000e0e0e7228 */ /* 0x000fc80000000000 */
[----:B------:R-:W-:Y:S02]  /*0490*/  FSEL R16, R16, R18, !P0 ;  /* 0x0000001210107208 */ /* 0x000fe40004000000 */
[----:B------:R-:W-:Y:S02]  /*04a0*/  FSEL R17, R17, R19, !P0 ;  /* 0x0000001311117208 */ /* 0x000fe40004000000 */
[----:B------:R-:W4:Y:S04]  /*04b0*/  LDG.E.64 R18, desc[UR10][R4.64+0x20] ;  /* 0x0000200a04127981 */ /* 0x000f28000c1e1b00 */
[----:B------:R-:W-:-:S06]  /*04c0*/  DSETP.GEU.AND P1, PT, R14, R16, PT ;  /* 0x000000100e00722a */ /* 0x000fcc0003f2e000 */
[----:B------:R-:W-:Y:S02]  /*04d0*/  FSEL R14, R14, R16, !P1 ;  /* 0x000000100e0e7208 */ /* 0x000fe40004800000 */
[----:B------:R-:W-:Y:S02]  /*04e0*/  FSEL R15, R15, R17, !P1 ;  /* 0x000000110f0f7208 */ /* 0x000fe40004800000 */
[----:B------:R-:W4:Y:S01]  /*04f0*/  LDG.E.64 R16, desc[UR10][R4.64+0x28] ;  /* 0x0000280a04107981 */ /* 0x000f22000c1e1b00 */
[----:B------:R-:W-:Y:S01]  /*0500*/  SEL R2, R26, R2, !P3 ;  /* 0x000000021a027207 */ /* 0x000fe20005800000 */
[----:B--2---:R-:W-:-:S08]  /*0510*/  DADD R8, R6, -R8 ;  /* 0x0000000006087229 */ /* 0x004fd00000000808 */
[----:B------:R-:W-:-:S08]  /*0520*/  DMUL R8, R8, R8 ;  /* 0x0000000808087228 */ /* 0x000fd00000000000 */
[----:B------:R-:W-:Y:S02]  /*0530*/  DSETP.GEU.AND P2, PT, R8, R14, PT ;  /* 0x0000000e0800722a */ /* 0x000fe40003f4e000 */
[----:B------:R-:W-:-:S04]  /*0540*/  DADD R12, R6, -R12 ;  /* 0x00000000060c7229 */ /* 0x000fc8000000080c */
[----:B------:R-:W-:Y:S02]  /*0550*/  FSEL R8, R8, R14, !P2 ;  /* 0x0000000e08087208 */ /* 0x000fe40005000000 */
[----:B------:R-:W-:Y:S02]  /*0560*/  FSEL R9, R9, R15, !P2 ;  /* 0x0000000f09097208 */ /* 0x000fe40005000000 */
[----:B------:R-:W2:Y:S01]  /*0570*/  LDG.E.64 R14, desc[UR10][R4.64+0x30] ;  /* 0x0000300a040e7981 */ /* 0x000ea2000c1e1b00 */
[----:B------:R-:W-:-:S08]  /*0580*/  DMUL R12, R12, R12 ;  /* 0x0000000c0c0c7228 */ /* 0x000fd00000000000 */
[----:B------:R-:W-:-:S06]  /*0590*/  DSETP.GEU.AND P3, PT, R12, R8, PT ;  /* 0x000000080c00722a */ /* 0x000fcc0003f6e000 */
[----:B------:R-:W-:Y:S02]  /*05a0*/  FSEL R8, R12, R8, !P3 ;  /* 0x000000080c087208 */ /* 0x000fe40005800000 */
[----:B------:R-:W-:Y:S02]  /*05b0*/  FSEL R9, R13, R9, !P3 ;  /* 0x000000090d097208 */ /* 0x000fe40005800000 */
[----:B------:R0:W2:Y:S01]  /*05c0*/  LDG.E.64 R12, desc[UR10][R4.64+0x38] ;  /* 0x0000380a040c7981 */ /* 0x0000a2000c1e1b00 */
[C---:B---3--:R-:W-:Y:S02]  /*05d0*/  DADD R22, R6.reuse, -R22 ;  /* 0x0000000006167229 */ /* 0x048fe40000000816 */
[----:B----4-:R-:W-:-:S06]  /*05e0*/  DADD R24, R6, -R24 ;  /* 0x0000000006187229 */ /* 0x010fcc0000000818 */
[----:B------:R-:W-:Y:S01]  /*05f0*/  DMUL R22, R22, R22 ;  /* 0x0000001616167228 */ /* 0x000fe20000000000 */
[----:B------:R-:W-:Y:S01]  /*0600*/  @!P4 VIADD R2, R26, 0x1 ;  /* 0x000000011a02c836 */ /* 0x000fe20000000000 */
[----:B------:R-:W-:-:S06]  /*0610*/  DMUL R24, R24, R24 ;  /* 0x0000001818187228 */ /* 0x000fcc0000000000 */
[----:B------:R-:W-:Y:S01]  /*0620*/  DSETP.GEU.AND P4, PT, R22, R8, PT ;  /* 0x000000081600722a */ /* 0x000fe20003f8e000 */
[----:B------:R-:W-:-:S05]  /*0630*/  @!P5 VIADD R2, R26, 0x2 ;  /* 0x000000021a02d836 */ /* 0x000fca0000000000 */
[----:B------:R-:W-:Y:S02]  /*0640*/  FSEL R8, R22, R8, !P4 ;  /* 0x0000000816087208 */ /* 0x000fe40006000000 */
[----:B------:R-:W-:Y:S01]  /*0650*/  FSEL R9, R23, R9, !P4 ;  /* 0x0000000917097208 */ /* 0x000fe20006000000 */
[----:B------:R-:W-:-:S05]  /*0660*/  DADD R10, R6, -R10 ;  /* 0x00000000060a7229 */ /* 0x000fca000000080a */
[----:B------:R-:W-:Y:S02]  /*0670*/  DSETP.GEU.AND P5, PT, R24, R8, PT ;  /* 0x000000081800722a */ /* 0x000fe40003fae000 */
[----:B------:R-:W-:Y:S02]  /*0680*/  DADD R20, R6, -R20 ;  /* 0x0000000006147229 */ /* 0x000fe40000000814 */
[----:B------:R-:W-:Y:S02]  /*0690*/  DMUL R10, R10, R10 ;  /* 0x0000000a0a0a7228 */ /* 0x000fe40000000000 */
[----:B------:R-:W-:Y:S02]  /*06a0*/  FSEL R8, R24, R8, !P5 ;  /* 0x0000000818087208 */ /* 0x000fe40006800000 */
[----:B------:R-:W-:Y:S01]  /*06b0*/  FSEL R9, R25, R9, !P5 ;  /* 0x0000000919097208 */ /* 0x000fe20006800000 */
[----:B------:R-:W-:Y:S01]  /*06c0*/  @!P6 VIADD R2, R26, 0x3 ;  /* 0x000000031a02e836 */ /* 0x000fe20000000000 */
[----:B------:R-:W-:-:S04]  /*06d0*/  DMUL R20, R20, R20 ;  /* 0x0000001414147228 */ /* 0x000fc80000000000 */
[----:B------:R-:W-:Y:S02]  /*06e0*/  DSETP.GEU.AND P6, PT, R10, R8, PT ;  /* 0x000000080a00722a */ /* 0x000fe40003fce000 */
[----:B------:R-:W-:-:S04]  /*06f0*/  DADD R18, R6, -R18 ;  /* 0x0000000006127229 */ /* 0x000fc80000000812 */
        /* <DEDUP_REMOVED lines=10> */
[----:B------:R-:W-:Y:S01]  /*07a0*/  DSETP.GEU.AND P1, PT, R8, R10, PT ;  /* 0x0000000a0800722a */ /* 0x000fe20003f2e000 */
[----:B------:R-:W-:-:S05]  /*07b0*/  @!P2 VIADD R2, R26, 0x6 ;  /* 0x000000061a02a836 */ /* 0x000fca0000000000 */
[----:B------:R-:W-:Y:S02]  /*07c0*/  FSEL R8, R8, R10, !P1 ;  /* 0x0000000a08087208 */ /* 0x000fe40004800000 */
[----:B------:R-:W-:-:S06]  /*07d0*/  FSEL R9, R9, R11, !P1 ;  /* 0x0000000b09097208 */ /* 0x000fcc0004800000 */
[----:B------:R-:W-:Y:S01]  /*07e0*/  DSETP.GEU.AND P2, PT, R16, R8, PT ;  /* 0x000000081000722a */ /* 0x000fe20003f4e000 */
[----:B------:R-:W-:-:S05]  /*07f0*/  @!P3 VIADD R2, R26, 0x7 ;  /* 0x000000071a02b836 */ /* 0x000fca0000000000 */
[----:B------:R-:W-:Y:S02]  /*0800*/  FSEL R8, R16, R8, !P2 ;  /* 0x0000000810087208 */ /* 0x000fe40005000000 */
[----:B------:R-:W-:Y:S01]  /*0810*/  FSEL R9, R17, R9, !P2 ;  /* 0x0000000911097208 */ /* 0x000fe20005000000 */
[C---:B------:R-:W-:Y:S02]  /*0820*/  @!P4 VIADD R2, R26.reuse, 0x8 ;  /* 0x000000081a02c836 */ /* 0x040fe40000000000 */
[C---:B------:R-:W-:Y:S02]  /*0830*/  @!P5 VIADD R2, R26.reuse, 0x9 ;  /* 0x000000091a02d836 */ /* 0x040fe40000000000 */
[C---:B------:R-:W-:Y:S02]  /*0840*/  @!P6 VIADD R2, R26.reuse, 0xa ;  /* 0x0000000a1a02e836 */ /* 0x040fe40000000000 */
[C---:B------:R-:W-:Y:S02]  /*0850*/  @!P0 VIADD R2, R26.reuse, 0xb ;  /* 0x0000000b1a028836 */ /* 0x040fe40000000000 */
[----:B------:R-:W-:-:S02]  /*0860*/  @!P1 VIADD R2, R26, 0xc ;  /* 0x0000000c1a029836 */ /* 0x000fc40000000000 */
[----:B------:R-:W-:Y:S01]  /*0870*/  @!P2 VIADD R2, R26, 0xd ;  /* 0x0000000d1a02a836 */ /* 0x000fe20000000000 */
[----:B0-----:R-:W-:-:S05]  /*0880*/  IADD3 R4, P2, PT, R4, 0x80, RZ ;  /* 0x0000008004047810 */ /* 0x001fca0007f5e0ff */
[----:B------:R-:W-:Y:S01]  /*0890*/  IMAD.X R5, RZ, RZ, R5, P2 ;  /* 0x000000ffff057224 */ /* 0x000fe200010e0605 */
[----:B--2---:R-:W-:-:S08]  /*08a0*/  DADD R14, R6, -R14 ;  /* 0x00000000060e7229 */ /* 0x004fd0000000080e */
[----:B------:R-:W-:-:S08]  /*08b0*/  DMUL R14, R14, R14 ;  /* 0x0000000e0e0e7228 */ /* 0x000fd00000000000 */
[----:B------:R-:W-:Y:S02]  /*08c0*/  DSETP.GEU.AND P3, PT, R14, R8, PT ;  /* 0x000000080e00722a */ /* 0x000fe40003f6e000 */
[----:B------:R-:W-:-:S04]  /*08d0*/  DADD R12, R6, -R12 ;  /* 0x00000000060c7229 */ /* 0x000fc8000000080c */
[----:B------:R-:W-:Y:S02]  /*08e0*/  FSEL R8, R14, R8, !P3 ;  /* 0x000000080e087208 */ /* 0x000fe40005800000 */
[----:B------:R-:W-:Y:S02]  /*08f0*/  FSEL R9, R15, R9, !P3 ;  /* 0x000000090f097208 */ /* 0x000fe40005800000 */
[----:B------:R-:W-:-:S08]  /*0900*/  DMUL R12, R12, R12 ;  /* 0x0000000c0c0c7228 */ /* 0x000fd00000000000 */
[----:B------:R-:W-:Y:S01]  /*0910*/  DSETP.GEU.AND P0, PT, R12, R8, PT ;  /* 0x000000080c00722a */ /* 0x000fe20003f0e000 */
[----:B------:R-:W-:-:S13]  /*0920*/  @!P3 VIADD R2, R26, 0xe ;  /* 0x0000000e1a02b836 */ /* 0x000fda0000000000 */
[C---:B------:R-:W-:Y:S02]  /*0930*/  @!P0 VIADD R2, R26.reuse, 0xf ;  /* 0x0000000f1a028836 */ /* 0x040fe40000000000 */
[----:B------:R-:W-:-:S05]  /*0940*/  VIADD R26, R26, 0x10 ;  /* 0x000000101a1a7836 */ /* 0x000fca0000000000 */
[----:B------:R-:W-:Y:S02]  /*0950*/  ISETP.NE.AND P1, PT, R26, R3, PT ;  /* 0x000000031a00720c */ /* 0x000fe40003f25270 */
[----:B------:R-:W-:Y:S02]  /*0960*/  FSEL R12, R12, R8, !P0 ;  /* 0x000000080c0c7208 */ /* 0x000fe40004000000 */
[----:B------:R-:W-:-:S09]  /*0970*/  FSEL R13, R13, R9, !P0 ;  /* 0x000000090d0d7208 */ /* 0x000fd20004000000 */
[----:B------:R-:W-:Y:S05]  /*0980*/  @P1 BRA `(.L_x_3) ;  /* 0xfffffff8002c1947 */ /* 0x000fea000383ffff */
.L_x_2:
[----:B------:R-:W-:Y:S05]  /*0990*/  BRA.U !UP0, `(.L_x_1) ;  /* 0x0000000508d87547 */ /* 0x000fea000b800000 */
[----:B------:R-:W-:Y:S02]  /*09a0*/  UISETP.GE.U32.AND UP0, UPT, UR7, 0x8, UPT ;  /* 0x000000080700788c */ /* 0x000fe4000bf06070 */
[----:B------:R-:W-:-:S04]  /*09b0*/  ULOP3.LUT UR5, UR6, 0x7, URZ, 0xc0, !UPT ;  /* 0x0000000706057892 */ /* 0x000fc8000f8ec0ff */
[----:B------:R-:W-:-:S03]  /*09c0*/  UISETP.NE.AND UP1, UPT, UR5, URZ, UPT ;  /* 0x000000ff0500728c */ /* 0x000fc6000bf25270 */
[----:B------:R-:W-:Y:S08]  /*09d0*/  BRA.U !UP0, `(.L_x_4) ;  /* 0x0000000108ec7547 */ /* 0x000ff0000b800000 */
[----:B------:R-:W0:Y:S02]  /*09e0*/  LDC.64 R24, c[0x0][0x388] ;  /* 0x0000e200ff187b82 */ /* 0x000e240000000a00 */
[----:B0-----:R-:W-:-:S05]  /*09f0*/  IMAD.WIDE.U32 R24, R3, 0x8, R24 ;  /* 0x0000000803187825 */ /* 0x001fca00078e0018 */
[----:B------:R-:W2:Y:S04]  /*0a00*/  LDG.E.64 R22, desc[UR10][R24.64] ;  /* 0x0000000a18167981 */ /* 0x000ea8000c1e1b00 */
[----:B------:R-:W3:Y:S04]  /*0a10*/  LDG.E.64 R20, desc[UR10][R24.64+0x8] ;  /* 0x0000080a18147981 */ /* 0x000ee8000c1e1b00 */
[----:B------:R-:W4:Y:S04]  /*0a20*/  LDG.E.64 R18, desc[UR10][R24.64+0x10] ;  /* 0x0000100a18127981 */ /* 0x000f28000c1e1b00 */
[----:B------:R-:W4:Y:S04]  /*0a30*/  LDG.E.64 R16, desc[UR10][R24.64+0x18] ;  /* 0x0000180a18107981 */ /* 0x000f28000c1e1b00 */
[----:B------:R-:W4:Y:S04]  /*0a40*/  LDG.E.64 R14, desc[UR10][R24.64+0x20] ;  /* 0x0000200a180e7981 */ /* 0x000f28000c1e1b00 */
[----:B------:R-:W4:Y:S04]  /*0a50*/  LDG.E.64 R10, desc[UR10][R24.64+0x28] ;  /* 0x0000280a180a7981 */ /* 0x000f28000c1e1b00 */
[----:B------:R-:W4:Y:S04]  /*0a60*/  LDG.E.64 R8, desc[UR10][R24.64+0x30] ;  /* 0x0000300a18087981 */ /* 0x000f28000c1e1b00 */
[----:B------:R-:W4:Y:S01]  /*0a70*/  LDG.E.64 R4, desc[UR10][R24.64+0x38] ;  /* 0x0000380a18047981 */ /* 0x000f22000c1e1b00 */
[----:B--2--5:R-:W-:-:S02]  /*0a80*/  DADD R22, R6, -R22 ;  /* 0x0000000006167229 */ /* 0x024fc40000000816 */
[----:B---3--:R-:W-:-:S06]  /*0a90*/  DADD R20, R6, -R20 ;  /* 0x0000000006147229 */ /* 0x008fcc0000000814 */
[----:B------:R-:W-:Y:S02]  /*0aa0*/  DMUL R22, R22, R22 ;  /* 0x0000001616167228 */ /* 0x000fe40000000000 */
[----:B----4-:R-:W-:Y:S02]  /*0ab0*/  DADD R18, R6, -R18 ;  /* 0x0000000006127229 */ /* 0x010fe40000000812 */
[----:B------:R-:W-:Y:S02]  /*0ac0*/  DMUL R20, R20, R20 ;  /* 0x0000001414147228 */ /* 0x000fe40000000000 */
[----:B------:R-:W-:Y:S02]  /*0ad0*/  DADD R16, R6, -R16 ;  /* 0x0000000006107229 */ /* 0x000fe40000000810 */
[----:B------:R-:W-:Y:S02]  /*0ae0*/  DSETP.GEU.AND P2, PT, R22, R12, PT ;  /* 0x0000000c1600722a */ /* 0x000fe40003f4e000 */
[----:B------:R-:W-:-:S02]  /*0af0*/  DADD R14, R6, -R14 ;  /* 0x00000000060e7229 */ /* 0x000fc4000000080e */
[----:B------:R-:W-:Y:S02]  /*0b00*/  DADD R10, R6, -R10 ;  /* 0x00000000060a7229 */ /* 0x000fe4000000080a */
[----:B------:R-:W-:Y:S01]  /*0b10*/  FSEL R22, R22, R12, !P2 ;  /* 0x0000000c16167208 */ /* 0x000fe20005000000 */
[----:B------:R-:W-:Y:S01]  /*0b20*/  DMUL R16, R16, R16 ;  /* 0x0000001010107228 */ /* 0x000fe20000000000 */
[----:B------:R-:W-:Y:S01]  /*0b30*/  FSEL R23, R23, R13, !P2 ;  /* 0x0000000d17177208 */ /* 0x000fe20005000000 */
[----:B------:R-:W-:Y:S01]  /*0b40*/  DMUL R12, R18, R18 ;  /* 0x00000012120c7228 */ /* 0x000fe20000000000 */
[----:B------:R-:W-:Y:S01]  /*0b50*/  SEL R2, R3, R2, !P2 ;  /* 0x0000000203027207 */ /* 0x000fe20005000000 */
[----:B------:R-:W-:Y:S02]  /*0b60*/  DMUL R14, R14, R14 ;  /* 0x0000000e0e0e7228 */ /* 0x000fe40000000000 */
[----:B------:R-:W-:Y:S02]  /*0b70*/  DMUL R10, R10, R10 ;  /* 0x0000000a0a0a7228 */ /* 0x000fe40000000000 */
[----:B------:R-:W-:-:S02]  /*0b80*/  DSETP.GEU.AND P3, PT, R20, R22, PT ;  /* 0x000000161400722a */ /* 0x000fc40003f6e000 */
[C---:B------:R-:W-:Y:S02]  /*0b90*/  DADD R8, R6.reuse, -R8 ;  /* 0x0000000006087229 */ /* 0x040fe40000000808 */
[----:B------:R-:W-:Y:S02]  /*0ba0*/  DADD R4, R6, -R4 ;  /* 0x0000000006047229 */ /* 0x000fe40000000804 */
[----:B------:R-:W-:Y:S02]  /*0bb0*/  FSEL R18, R20, R22, !P3 ;  /* 0x0000001614127208 */ /* 0x000fe40005800000 */
[----:B------:R-:W-:Y:S02]  /*0bc0*/  FSEL R19, R21, R23, !P3 ;  /* 0x0000001715137208 */ /* 0x000fe40005800000 */
[----:B------:R-:W-:Y:S02]  /*0bd0*/  DMUL R8, R8, R8 ;  /* 0x0000000808087228 */ /* 0x000fe40000000000 */
[----:B------:R-:W-:-:S02]  /*0be0*/  DMUL R4, R4, R4 ;  /* 0x0000000404047228 */ /* 0x000fc40000000000 */
[----:B------:R-:W-:Y:S01]  /*0bf0*/  DSETP.GEU.AND P4, PT, R12, R18, PT ;  /* 0x000000120c00722a */ /* 0x000fe20003f8e000 */
[----:B------:R-:W-:-:S05]  /*0c00*/  @!P3 VIADD R2, R3, 0x1 ;  /* 0x000000010302b836 */ /* 0x000fca0000000000 */
[----:B------:R-:W-:Y:S02]  /*0c10*/  FSEL R12, R12, R18, !P4 ;  /* 0x000000120c0c7208 */ /* 0x000fe40006000000 */
[----:B------:R-:W-:-:S06]  /*0c20*/  FSEL R13, R13, R19, !P4 ;  /* 0x000000130d0d7208 */ /* 0x000fcc0006000000 */
        /* <DEDUP_REMOVED lines=20> */
[C---:B------:R-:W-:Y:S02]  /*0d70*/  @!P3 VIADD R2, R3.reuse, 0x7 ;  /* 0x000000070302b836 */ /* 0x040fe40000000000 */
[----:B------:R-:W-:-:S07]  /*0d80*/  VIADD R3, R3, 0x8 ;  /* 0x0000000803037836 */ /* 0x000fce0000000000 */
.L_x_4:
        /* <DEDUP_REMOVED lines=18> */
[----:B------:R-:W-:-:S04]  /*0eb0*/  DMUL R4, R4, R4 ;  /* 0x0000000404047228 */ /* 0x000fc80000000000 */
[----:B------:R-:W-:Y:S01]  /*0ec0*/  FSEL R12, R14, R12, !P0 ;  /* 0x0000000c0e0c7208 */ /* 0x000fe20004000000 */
[----:B------:R-:W-:Y:S01]  /*0ed0*/  DMUL R8, R8, R8 ;  /* 0x0000000808087228 */ /* 0x000fe20000000000 */
[----:B------:R-:W-:Y:S02]  /*0ee0*/  FSEL R13, R15, R13, !P0 ;  /* 0x0000000d0f0d7208 */ /* 0x000fe40004000000 */
[----:B------:R-:W-:-:S04]  /*0ef0*/  SEL R2, R3, R2, !P0 ;  /* 0x0000000203027207 */ /* 0x000fc80004000000 */
[----:B------:R-:W-:-:S06]  /*0f00*/  DSETP.GEU.AND P1, PT, R16, R12, PT ;  /* 0x0000000c1000722a */ /* 0x000fcc0003f2e000 */
        /* <DEDUP_REMOVED lines=12> */
.L_x_5:
[----:B------:R-:W-:Y:S05]  /*0fd0*/  BRA.U !UP1, `(.L_x_1) ;  /* 0x0000000109487547 */ /* 0x000fea000b800000 */
[----:B------:R-:W0:Y:S01]  /*0fe0*/  LDC.64 R4, c[0x0][0x388] ;  /* 0x0000e200ff047b82 */ /* 0x000e220000000a00 */
[----:B------:R-:W-:Y:S01]  /*0ff0*/  UIADD3 UR4, UPT, UPT, -UR4, URZ, URZ ;  /* 0x000000ff04047290 */ /* 0x000fe2000fffe1ff */
[----:B0-----:R-:W-:-:S04]  /*1000*/  IMAD.WIDE.U32 R4, R3, 0x8, R4 ;  /* 0x0000000803047825 */ /* 0x001fc800078e0004 */
[----:B------:R-:W-:Y:S02]  /*1010*/  IMAD.MOV.U32 R8, RZ, RZ, R4 ;  /* 0x000000ffff087224 */ /* 0x000fe400078e0004 */
[----:B------:R-:W-:-:S07]  /*1020*/  IMAD.MOV.U32 R9, RZ, RZ, R5 ;  /* 0x000000ffff097224 */ /* 0x000fce00078e0005 */
.L_x_6:
[----:B------:R0:W2:Y:S01]  /*1030*/  LDG.E.64 R4, desc[UR10][R8.64] ;  /* 0x0000000a08047981 */ /* 0x0000a2000c1e1b00 */
[----:B------:R-:W-:-:S04]  /*1040*/  UIADD3 UR4, UPT, UPT, UR4, 0x1, URZ ;  /* 0x0000000104047890 */ /* 0x000fc8000fffe0ff */
[----:B------:R-:W-:Y:S01]  /*1050*/  UISETP.NE.AND UP0, UPT, UR4, URZ, UPT ;  /* 0x000000ff0400728c */ /* 0x000fe2000bf05270 */
[----:B0-----:R-:W-:-:S05]  /*1060*/  IADD3 R8, P1, PT, R8, 0x8, RZ ;  /* 0x0000000808087810 */ /* 0x001fca0007f3e0ff */
[----:B------:R-:W-:Y:S01]  /*1070*/  IMAD.X R9, RZ, RZ, R9, P1 ;  /* 0x000000ffff097224 */ /* 0x000fe200008e0609 */
[----:B--2--5:R-:W-:-:S08]  /*1080*/  DADD R4, R6, -R4 ;  /* 0x0000000006047229 */ /* 0x024fd00000000804 */
[----:B------:R-:W-:-:S08]  /*1090*/  DMUL R4, R4, R4 ;  /* 0x0000000404047228 */ /* 0x000fd00000000000 */
[----:B------:R-:W-:-:S06]  /*10a0*/  DSETP.GEU.AND P0, PT, R4, R12, PT ;  /* 0x0000000c0400722a */ /* 0x000fcc0003f0e000 */
[C---:B------:R-:W-:Y:S01]  /*10b0*/  SEL R2, R3.reuse, R2, !P0 ;  /* 0x0000000203027207 */ /* 0x040fe20004000000 */
[----:B------:R-:W-:Y:S01]  /*10c0*/  VIADD R3, R3, 0x1 ;  /* 0x0000000103037836 */ /* 0x000fe20000000000 */
[----:B------:R-:W-:Y:S02]  /*10d0*/  FSEL R12, R4, R12, !P0 ;  /* 0x0000000c040c7208 */ /* 0x000fe40004000000 */
[----:B------:R-:W-:Y:S01]  /*10e0*/  FSEL R13, R5, R13, !P0 ;  /* 0x0000000d050d7208 */ /* 0x000fe20004000000 */
[----:B------:R-:W-:Y:S06]  /*10f0*/  BRA.U UP0, `(.L_x_6) ;  /* 0xfffffffd00cc7547 */ /* 0x000fec000b83ffff */
.L_x_1:
[----:B------:R-:W0:Y:S08]  /*1100*/  LDC.64 R4, c[0x0][0x390] ;  /* 0x0000e400ff047b82 */ /* 0x000e300000000a00 */
[----:B-----5:R-:W1:Y:S01]  /*1110*/  LDC.64 R6, c[0x0][0x398] ;  /* 0x0000e600ff067b82 */ /* 0x020e620000000a00 */
[----:B0-----:R-:W-:-:S05]  /*1120*/  IMAD.WIDE R4, R0, 0x4, R4 ;  /* 0x0000000400047825 */ /* 0x001fca00078e0204 */
[----:B------:R-:W-:Y:S01]  /*1130*/  STG.E desc[UR10][R4.64], R2 ;  /* 0x0000000204007986 */ /* 0x000fe2000c10190a */
[----:B-1----:R-:W-:-:S05]  /*1140*/  IMAD.WIDE R6, R0, 0x8, R6 ;  /* 0x0000000800067825 */ /* 0x002fca00078e0206 */
[----:B------:R-:W-:Y:S01]  /*1150*/  STG.E.64 desc[UR10][R6.64], R12 ;  /* 0x0000000c06007986 */ /* 0x000fe2000c101b0a */
[----:B------:R-:W-:Y:S05]  /*1160*/  EXIT ;  /* 0x000000000000794d */ /* 0x000fea0003800000 */
.L_x_7:
        /* <DEDUP_REMOVED lines=9> */
.L_x_9:


//--------------------- .nv.shared.reserved.0     --------------------------
	.section	.nv.shared.reserved.0,"aw",@nobits
	.weak		__nv_reservedSMEM_offset_0_alias
	.size		__nv_reservedSMEM_offset_0_alias, 0, 64
	.other		__nv_reservedSMEM_offset_0_alias,@"STO_CUDA_RESERVED_SHARED STV_DEFAULT"
__nv_reservedSMEM_offset_0_alias:
	.zero		0
	.zero		64


//--------------------- .nv.constant0._Z20kernel_update_atomicPKdPKiPdPii --------------------------
	.section	.nv.constant0._Z20kernel_update_atomicPKdPKiPdPii,"a",@progbits
	.sectionflags	@""
	.align	4
.nv.constant0._Z20kernel_update_atomicPKdPKiPdPii:
	.zero		932


//--------------------- .nv.constant0._Z17kernel_assignmentPKdS0_PiPdii --------------------------
	.section	.nv.constant0._Z17kernel_assignmentPKdS0_PiPdii,"a",@progbits
	.sectionflags	@""
	.align	4
.nv.constant0._Z17kernel_assignmentPKdS0_PiPdii:
	.zero		936


//--------------------- SYMBOLS --------------------------

	.type		.nv.reservedSmem.offset0,@object
	.size		.nv.reservedSmem.offset0,0x4
